//
// Generated by NVIDIA NVVM Compiler
//
// Compiler Build ID: CL-36424714
// Cuda compilation tools, release 13.0, V13.0.88
// Based on NVVM 20.0.0
//

.version 9.0
.target sm_100
.address_size 64

	// .globl	_Z10compute_piiiPf

.visible .entry _Z10compute_piiiPf(
	.param .u32 _Z10compute_piiiPf_param_0,
	.param .u32 _Z10compute_piiiPf_param_1,
	.param .u64 .ptr .align 1 _Z10compute_piiiPf_param_2
)
{
	.reg .pred 	%p<3>;
	.reg .b32 	%r<14>;
	.reg .b32 	%f<3>;
	.reg .b64 	%rd<3>;
	.reg .b64 	%fd<4>;

	ld.param.u32 	%r2, [_Z10compute_piiiPf_param_1];
	ld.param.u64 	%rd1, [_Z10compute_piiiPf_param_2];
	mov.u32 	%r3, %ctaid.y;
	mov.u32 	%r4, %ntid.y;
	mov.u32 	%r5, %tid.y;
	mad.lo.s32 	%r6, %r3, %r4, %r5;
	mov.u32 	%r7, %ctaid.x;
	mov.u32 	%r8, %ntid.x;
	mov.u32 	%r9, %tid.x;
	mad.lo.s32 	%r10, %r7, %r8, %r9;
	mad.lo.s32 	%r1, %r2, %r6, %r10;
	setp.ge.s32 	%p1, %r1, %r2;
	@%p1 bra 	$L__BB0_2;
	cvta.to.global.u64 	%rd2, %rd1;
	and.b32  	%r11, %r1, 1;
	setp.eq.b32 	%p2, %r11, 1;
	selp.f64 	%fd1, 0dBFF0000000000000, 0d3FF0000000000000, %p2;
	shl.b32 	%r12, %r1, 1;
	or.b32  	%r13, %r12, 1;
	cvt.rn.f64.s32 	%fd2, %r13;
	div.rn.f64 	%fd3, %fd1, %fd2;
	cvt.rn.f32.f64 	%f1, %fd3;
	atom.global.add.f32 	%f2, [%rd2], %f1;
$L__BB0_2:
	ret;

}


// ===== COMPILED SASS (sm_100) =====

	.target	sm_100

	.elftype	@"ET_EXEC"


//--------------------- .note.nv.tkinfo           --------------------------
	.section	.note.nv.tkinfo,"",@"SHT_NOTE"
	.sectionflags	@"SHF_NOTE_NV_TKINFO"
	.tkinfo
        /*0018*/ 	.word	0x00000002
        /*0030*/ 	.string	""
        /*0030*/ 	.string	"ptxas"
        /*0030*/ 	.string	"Cuda compilation tools, release 13.0, V13.0.88"
        /*0030*/ 	.string	"Build cuda_13.0.r13.0/compiler.36424714_0"
        /*0030*/ 	.string	"-arch sm_100 -m 64 "



//--------------------- .note.nv.cuinfo           --------------------------
	.section	.note.nv.cuinfo,"",@"SHT_NOTE"
	.sectionflags	@"SHF_NOTE_NV_CUINFO"
        /*0018*/ 	.short	0x0002
        /*001a*/ 	.short	0x0064
        /*001c*/ 	.short	0x0082
	.zero		2


//--------------------- .nv.info                  --------------------------
	.section	.nv.info,"",@"SHT_CUDA_INFO"
	.align	4


	//----- nvinfo : EIATTR_REGCOUNT
	.align		4
        /*0000*/ 	.byte	0x04, 0x2f
        /*0002*/ 	.short	(.L_1 - .L_0)
	.align		4
.L_0:
        /*0004*/ 	.word	index@(_Z10compute_piiiPf)
        /*0008*/ 	.word	0x00000018


	//----- nvinfo : EIATTR_FRAME_SIZE
	.align		4
.L_1:
        /*000c*/ 	.byte	0x04, 0x11
        /*000e*/ 	.short	(.L_3 - .L_2)
	.align		4
.L_2:
        /*0010*/ 	.word	index@($__internal_0_$__cuda_sm20_div_rn_f64_full)
        /*0014*/ 	.word	0x00000000


	//----- nvinfo : EIATTR_FRAME_SIZE
	.align		4
.L_3:
        /*0018*/ 	.byte	0x04, 0x11
        /*001a*/ 	.short	(.L_5 - .L_4)
	.align		4
.L_4:
        /*001c*/ 	.word	index@(_Z10compute_piiiPf)
        /*0020*/ 	.word	0x00000000


	//----- nvinfo : EIATTR_MIN_STACK_SIZE
	.align		4
.L_5:
        /*0024*/ 	.byte	0x04, 0x12
        /*0026*/ 	.short	(.L_7 - .L_6)
	.align		4
.L_6:
        /*0028*/ 	.word	index@(_Z10compute_piiiPf)
        /*002c*/ 	.word	0x00000000
.L_7:


//--------------------- .nv.compat                --------------------------
	.section	.nv.compat,"",@"SHT_CUDA_COMPAT_INFO"
	.align	4
        /*0000*/ 	.byte	0x02, 0x09, 0x00, 0x00, 0x02, 0x02, 0x01, 0x00, 0x02, 0x05, 0x05, 0x00, 0x03, 0x07, 0x01, 0x01
        /*0010*/ 	.byte	0x02, 0x03, 0x00, 0x00, 0x02, 0x06, 0x01, 0x00, 0x04, 0x0b, 0x08, 0x00, 0x01, 0x00, 0x00, 0x00
        /*0020*/ 	.byte	0x00, 0x00, 0x00, 0x00


//--------------------- .nv.info._Z10compute_piiiPf --------------------------
	.section	.nv.info._Z10compute_piiiPf,"",@"SHT_CUDA_INFO"
	.sectionflags	@""
	.align	4


	//----- nvinfo : EIATTR_CUDA_API_VERSION
	.align		4
        /*0000*/ 	.byte	0x04, 0x37
        /*0002*/ 	.short	(.L_9 - .L_8)
.L_8:
        /*0004*/ 	.word	0x00000082


	//----- nvinfo : EIATTR_KPARAM_INFO
	.align		4
.L_9:
        /*0008*/ 	.byte	0x04, 0x17
        /*000a*/ 	.short	(.L_11 - .L_10)
.L_10:
        /*000c*/ 	.word	0x00000000
        /*0010*/ 	.short	0x0002
        /*0012*/ 	.short	0x0008
        /*0014*/ 	.byte	0x00, 0xf5, 0x21, 0x00


	//----- nvinfo : EIATTR_KPARAM_INFO
	.align		4
.L_11:
        /*0018*/ 	.byte	0x04, 0x17
        /*001a*/ 	.short	(.L_13 - .L_12)
.L_12:
        /*001c*/ 	.word	0x00000000
        /*0020*/ 	.short	0x0001
        /*0022*/ 	.short	0x0004
        /*0024*/ 	.byte	0x00, 0xf0, 0x11, 0x00


	//----- nvinfo : EIATTR_KPARAM_INFO
	.align		4
.L_13:
        /*0028*/ 	.byte	0x04, 0x17
        /*002a*/ 	.short	(.L_15 - .L_14)
.L_14:
        /*002c*/ 	.word	0x00000000
        /*0030*/ 	.short	0x0000
        /*0032*/ 	.short	0x0000
        /*0034*/ 	.byte	0x00, 0xf0, 0x11, 0x00


	//----- nvinfo : EIATTR_SPARSE_MMA_MASK
	.align		4
.L_15:
        /*0038*/ 	.byte	0x03, 0x50
        /*003a*/ 	.short	0x0000


	//----- nvinfo : EIATTR_MAXREG_COUNT
	.align		4
        /*003c*/ 	.byte	0x03, 0x1b
        /*003e*/ 	.short	0x00ff


	//----- nvinfo : EIATTR_MERCURY_ISA_VERSION
	.align		4
        /*0040*/ 	.byte	0x03, 0x5f
        /*0042*/ 	.short	0x0101


	//----- nvinfo : EIATTR_VRC_CTA_INIT_COUNT
	.align		4
        /*0044*/ 	.byte	0x02, 0x4a
	.zero		1
	.zero		1


	//----- nvinfo : EIATTR_EXIT_INSTR_OFFSETS
	.align		4
        /*0048*/ 	.byte	0x04, 0x1c
        /*004a*/ 	.short	(.L_17 - .L_16)


	//   ....[0]....
.L_16:
        /*004c*/ 	.word	0x000000c0


	//   ....[1]....
        /*0050*/ 	.word	0x000002c0


	//----- nvinfo : EIATTR_CRS_STACK_SIZE
	.align		4
.L_17:
        /*0054*/ 	.byte	0x04, 0x1e
        /*0056*/ 	.short	(.L_19 - .L_18)
.L_18:
        /*0058*/ 	.word	0x00000000


	//----- nvinfo : EIATTR_CBANK_PARAM_SIZE
	.align		4
.L_19:
        /*005c*/ 	.byte	0x03, 0x19
        /*005e*/ 	.short	0x0010


	//----- nvinfo : EIATTR_PARAM_CBANK
	.align		4
        /*0060*/ 	.byte	0x04, 0x0a
        /*0062*/ 	.short	(.L_21 - .L_20)
	.align		4
.L_20:
        /*0064*/ 	.word	index@(.nv.constant0._Z10compute_piiiPf)
        /*0068*/ 	.short	0x0380
        /*006a*/ 	.short	0x0010


	//----- nvinfo : EIATTR_SW_WAR
	.align		4
.L_21:
        /*006c*/ 	.byte	0x04, 0x36
        /*006e*/ 	.short	(.L_23 - .L_22)
.L_22:
        /*0070*/ 	.word	0x00000008
.L_23:


//--------------------- .nv.callgraph             --------------------------
	.section	.nv.callgraph,"",@"SHT_CUDA_CALLGRAPH"
	.align	4
	.sectionentsize	8
	.align		4
        /*0000*/ 	.word	0x00000000
	.align		4
        /*0004*/ 	.word	0xffffffff
	.align		4
        /*0008*/ 	.word	0x00000000
	.align		4
        /*000c*/ 	.word	0xfffffffe
	.align		4
        /*0010*/ 	.word	0x00000000
	.align		4
        /*0014*/ 	.word	0xfffffffd
	.align		4
        /*0018*/ 	.word	0x00000000
	.align		4
        /*001c*/ 	.word	0xfffffffc


//--------------------- .text._Z10compute_piiiPf  --------------------------
	.section	.text._Z10compute_piiiPf,"ax",@progbits
	.align	128
        .global         _Z10compute_piiiPf
        .type           _Z10compute_piiiPf,@function
        .size           _Z10compute_piiiPf,(.L_x_8 - _Z10compute_piiiPf)
        .other          _Z10compute_piiiPf,@"STO_CUDA_ENTRY STV_DEFAULT"
_Z10compute_piiiPf:
.text._Z10compute_piiiPf:
[----:B------:R-:W-:Y:S01]  /*0000*/  LDC R1, c[0x0][0x37c] ;  /* 0x0000df00ff017b82 */ /* 0x000fe20000000800 */
[----:B------:R-:W0:Y:S07]  /*0010*/  S2R R3, SR_TID.Y ;  /* 0x0000000000037919 */ /* 0x000e2e0000002200 */
[----:B------:R-:W0:Y:S01]  /*0020*/  S2UR UR4, SR_CTAID.Y ;  /* 0x00000000000479c3 */ /* 0x000e220000002600 */
[----:B------:R-:W1:Y:S01]  /*0030*/  LDCU UR6, c[0x0][0x384] ;  /* 0x00007080ff0677ac */ /* 0x000e620008000800 */
[----:B------:R-:W2:Y:S06]  /*0040*/  S2R R5, SR_TID.X ;  /* 0x0000000000057919 */ /* 0x000eac0000002100 */
[----:B------:R-:W0:Y:S08]  /*0050*/  LDC R0, c[0x0][0x364] ;  /* 0x0000d900ff007b82 */ /* 0x000e300000000800 */
[----:B------:R-:W2:Y:S08]  /*0060*/  S2UR UR5, SR_CTAID.X ;  /* 0x00000000000579c3 */ /* 0x000eb00000002500 */
[----:B------:R-:W2:Y:S01]  /*0070*/  LDC R2, c[0x0][0x360] ;  /* 0x0000d800ff027b82 */ /* 0x000ea20000000800 */
[----:B0-----:R-:W-:-:S02]  /*0080*/  IMAD R0, R0, UR4, R3 ;  /* 0x0000000400007c24 */ /* 0x001fc4000f8e0203 */
[----:B--2---:R-:W-:-:S04]  /*0090*/  IMAD R3, R2, UR5, R5 ;  /* 0x0000000502037c24 */ /* 0x004fc8000f8e0205 */
[----:B-1----:R-:W-:-:S05]  /*00a0*/  IMAD R0, R0, UR6, R3 ;  /* 0x0000000600007c24 */ /* 0x002fca000f8e0203 */
[----:B------:R-:W-:-:S13]  /*00b0*/  ISETP.GE.AND P0, PT, R0, UR6, PT ;  /* 0x0000000600007c0c */ /* 0x000fda000bf06270 */
[----:B------:R-:W-:Y:S05]  /*00c0*/  @P0 EXIT ;  /* 0x000000000000094d */ /* 0x000fea0003800000 */
[C---:B------:R-:W-:Y:S01]  /*00d0*/  LEA R6, R0.reuse, 0x1, 0x1 ;  /* 0x0000000100067811 */ /* 0x040fe200078e08ff */
[----:B------:R-:W-:Y:S01]  /*00e0*/  IMAD.MOV.U32 R2, RZ, RZ, 0x1 ;  /* 0x00000001ff027424 */ /* 0x000fe200078e00ff */
[----:B------:R-:W-:Y:S01]  /*00f0*/  LOP3.LUT R0, R0, 0x1, RZ, 0xc0, !PT ;  /* 0x0000000100007812 */ /* 0x000fe200078ec0ff */
[----:B------:R-:W-:Y:S01]  /*0100*/  IMAD.MOV.U32 R12, RZ, RZ, 0x3ff00000 ;  /* 0x3ff00000ff0c7424 */ /* 0x000fe200078e00ff */
[----:B------:R-:W0:Y:S01]  /*0110*/  LDCU.64 UR4, c[0x0][0x358] ;  /* 0x00006b00ff0477ac */ /* 0x000e220008000a00 */
[----:B------:R-:W-:Y:S01]  /*0120*/  BSSY.RECONVERGENT B0, `(.L_x_0) ;  /* 0x0000016000007945 */ /* 0x000fe20003800200 */
[----:B------:R-:W1:Y:S01]  /*0130*/  I2F.F64 R6, R6 ;  /* 0x0000000600067312 */ /* 0x000e620000201c00 */
[----:B------:R-:W-:-:S04]  /*0140*/  ISETP.NE.U32.AND P0, PT, R0, 0x1, PT ;  /* 0x000000010000780c */ /* 0x000fc80003f05070 */
[----:B------:R-:W-:Y:S01]  /*0150*/  FSEL R13, -R12, 1.875, !P0 ;  /* 0x3ff000000c0d7808 */ /* 0x000fe20004000100 */
[----:B------:R-:W-:-:S03]  /*0160*/  IMAD.MOV.U32 R12, RZ, RZ, RZ ;  /* 0x000000ffff0c7224 */ /* 0x000fc600078e00ff */
[----:B------:R-:W-:Y:S01]  /*0170*/  FSETP.GEU.AND P1, PT, |R13|, 6.5827683646048100446e-37, PT ;  /* 0x036000000d00780b */ /* 0x000fe20003f2e200 */
[----:B-1----:R-:W1:Y:S02]  /*0180*/  MUFU.RCP64H R3, R7 ;  /* 0x0000000700037308 */ /* 0x002e640000001800 */
[----:B-1----:R-:W-:-:S08]  /*0190*/  DFMA R4, -R6, R2, 1 ;  /* 0x3ff000000604742b */ /* 0x002fd00000000102 */
[----:B------:R-:W-:-:S08]  /*01a0*/  DFMA R4, R4, R4, R4 ;  /* 0x000000040404722b */ /* 0x000fd00000000004 */
[----:B------:R-:W-:-:S08]  /*01b0*/  DFMA R4, R2, R4, R2 ;  /* 0x000000040204722b */ /* 0x000fd00000000002 */
[----:B------:R-:W-:-:S08]  /*01c0*/  DFMA R2, -R6, R4, 1 ;  /* 0x3ff000000602742b */ /* 0x000fd00000000104 */
[----:B------:R-:W-:-:S08]  /*01d0*/  DFMA R2, R4, R2, R4 ;  /* 0x000000020402722b */ /* 0x000fd00000000004 */
[----:B------:R-:W-:-:S08]  /*01e0*/  DMUL R4, R2, R12 ;  /* 0x0000000c02047228 */ /* 0x000fd00000000000 */
[----:B------:R-:W-:-:S08]  /*01f0*/  DFMA R8, -R6, R4, R12 ;  /* 0x000000040608722b */ /* 0x000fd0000000010c */
[----:B------:R-:W-:-:S10]  /*0200*/  DFMA R2, R2, R8, R4 ;  /* 0x000000080202722b */ /* 0x000fd40000000004 */
[----:B------:R-:W-:-:S05]  /*0210*/  FFMA R0, RZ, R7, R3 ;  /* 0x00000007ff007223 */ /* 0x000fca0000000003 */
[----:B------:R-:W-:-:S13]  /*0220*/  FSETP.GT.AND P0, PT, |R0|, 1.469367938527859385e-39, PT ;  /* 0x001000000000780b */ /* 0x000fda0003f04200 */
[----:B0-----:R-:W-:Y:S05]  /*0230*/  @P0 BRA P1, `(.L_x_1) ;  /* 0x0000000000100947 */ /* 0x001fea0000800000 */
[----:B------:R-:W-:-:S07]  /*0240*/  MOV R0, 0x260 ;  /* 0x0000026000007802 */ /* 0x000fce0000000f00 */
[----:B------:R-:W-:Y:S05]  /*0250*/  CALL.REL.NOINC `($__internal_0_$__cuda_sm20_div_rn_f64_full) ;  /* 0x00000000001c7944 */ /* 0x000fea0003c00000 */
[----:B------:R-:W-:Y:S02]  /*0260*/  IMAD.MOV.U32 R2, RZ, RZ, R8 ;  /* 0x000000ffff027224 */ /* 0x000fe400078e0008 */
[----:B------:R-:W-:-:S07]  /*0270*/  IMAD.MOV.U32 R3, RZ, RZ, R9 ;  /* 0x000000ffff037224 */ /* 0x000fce00078e0009 */
.L_x_1:
[----:B------:R-:W-:Y:S05]  /*0280*/  BSYNC.RECONVERGENT B0 ;  /* 0x0000000000007941 */ /* 0x000fea0003800200 */
.L_x_0:
[----:B------:R-:W0:Y:S01]  /*0290*/  LDC.64 R4, c[0x0][0x388] ;  /* 0x0000e200ff047b82 */ /* 0x000e220000000a00 */
[----:B------:R-:W0:Y:S02]  /*02a0*/  F2F.F32.F64 R3, R2 ;  /* 0x0000000200037310 */ /* 0x000e240000301000 */
[----:B0-----:R-:W-:Y:S01]  /*02b0*/  REDG.E.ADD.F32.FTZ.RN.STRONG.GPU desc[UR4][R4.64], R3 ;  /* 0x00000003040079a6 */ /* 0x001fe2000c12f304 */
[----:B------:R-:W-:Y:S05]  /*02c0*/  EXIT ;  /* 0x000000000000794d */ /* 0x000fea0003800000 */
        .weak           $__internal_0_$__cuda_sm20_div_rn_f64_full
        .type           $__internal_0_$__cuda_sm20_div_rn_f64_full,@function
        .size           $__internal_0_$__cuda_sm20_div_rn_f64_full,(.L_x_8 - $__internal_0_$__cuda_sm20_div_rn_f64_full)
$__internal_0_$__cuda_sm20_div_rn_f64_full:
[C---:B------:R-:W-:Y:S01]  /*02d0*/  FSETP.GEU.AND P0, PT, |R7|.reuse, 1.469367938527859385e-39, PT ;  /* 0x001000000700780b */ /* 0x040fe20003f0e200 */
[----:B------:R-:W-:Y:S01]  /*02e0*/  IMAD.MOV.U32 R5, RZ, RZ, R13 ;  /* 0x000000ffff057224 */ /* 0x000fe200078e000d */
[----:B------:R-:W-:Y:S01]  /*02f0*/  LOP3.LUT R2, R7, 0x800fffff, RZ, 0xc0, !PT ;  /* 0x800fffff07027812 */ /* 0x000fe200078ec0ff */
[----:B------:R-:W-:Y:S01]  /*0300*/  IMAD.MOV.U32 R10, RZ, RZ, 0x1 ;  /* 0x00000001ff0a7424 */ /* 0x000fe200078e00ff */
[----:B------:R-:W-:Y:S01]  /*0310*/  BSSY.RECONVERGENT B1, `(.L_x_2) ;  /* 0x0000056000017945 */ /* 0x000fe20003800200 */
[----:B------:R-:W-:Y:S01]  /*0320*/  IMAD.MOV.U32 R4, RZ, RZ, RZ ;  /* 0x000000ffff047224 */ /* 0x000fe200078e00ff */
[----:B------:R-:W-:Y:S01]  /*0330*/  LOP3.LUT R3, R2, 0x3ff00000, RZ, 0xfc, !PT ;  /* 0x3ff0000002037812 */ /* 0x000fe200078efcff */
[----:B------:R-:W-:Y:S01]  /*0340*/  IMAD.MOV.U32 R2, RZ, RZ, R6 ;  /* 0x000000ffff027224 */ /* 0x000fe200078e0006 */
[C---:B------:R-:W-:Y:S02]  /*0350*/  FSETP.GEU.AND P2, PT, |R5|.reuse, 1.469367938527859385e-39, PT ;  /* 0x001000000500780b */ /* 0x040fe40003f4e200 */
[----:B------:R-:W-:-:S03]  /*0360*/  LOP3.LUT R8, R5, 0x7ff00000, RZ, 0xc0, !PT ;  /* 0x7ff0000005087812 */ /* 0x000fc600078ec0ff */
[----:B------:R-:W-:-:S06]  /*0370*/  @!P0 DMUL R2, R6, 8.98846567431157953865e+307 ;  /* 0x7fe0000006028828 */ /* 0x000fcc0000000000 */
[----:B------:R-:W0:Y:S02]  /*0380*/  MUFU.RCP64H R11, R3 ;  /* 0x00000003000b7308 */ /* 0x000e240000001800 */
[----:B------:R-:W-:-:S04]  /*0390*/  @!P2 LOP3.LUT R9, R7, 0x7ff00000, RZ, 0xc0, !PT ;  /* 0x7ff000000709a812 */ /* 0x000fc800078ec0ff */
[----:B------:R-:W-:Y:S01]  /*03a0*/  @!P2 ISETP.GE.U32.AND P3, PT, R8, R9, PT ;  /* 0x000000090800a20c */ /* 0x000fe20003f66070 */
[----:B------:R-:W-:Y:S01]  /*03b0*/  IMAD.MOV.U32 R9, RZ, RZ, 0x1ca00000 ;  /* 0x1ca00000ff097424 */ /* 0x000fe200078e00ff */
[----:B0-----:R-:W-:-:S08]  /*03c0*/  DFMA R12, R10, -R2, 1 ;  /* 0x3ff000000a0c742b */ /* 0x001fd00000000802 */
[----:B------:R-:W-:Y:S01]  /*03d0*/  DFMA R14, R12, R12, R12 ;  /* 0x0000000c0c0e722b */ /* 0x000fe2000000000c */
[----:B------:R-:W-:-:S04]  /*03e0*/  LOP3.LUT R13, R7, 0x7ff00000, RZ, 0xc0, !PT ;  /* 0x7ff00000070d7812 */ /* 0x000fc800078ec0ff */
[----:B------:R-:W-:-:S03]  /*03f0*/  ISETP.GE.U32.AND P1, PT, R8, R13, PT ;  /* 0x0000000d0800720c */ /* 0x000fc60003f26070 */
[----:B------:R-:W-:Y:S01]  /*0400*/  DFMA R16, R10, R14, R10 ;  /* 0x0000000e0a10722b */ /* 0x000fe2000000000a */
[C---:B------:R-:W-:Y:S01]  /*0410*/  @!P2 SEL R15, R9.reuse, 0x63400000, !P3 ;  /* 0x63400000090fa807 */ /* 0x040fe20005800000 */
[----:B------:R-:W-:Y:S01]  /*0420*/  IMAD.MOV.U32 R10, RZ, RZ, RZ ;  /* 0x000000ffff0a7224 */ /* 0x000fe200078e00ff */
[----:B------:R-:W-:Y:S01]  /*0430*/  SEL R11, R9, 0x63400000, !P1 ;  /* 0x63400000090b7807 */ /* 0x000fe20004800000 */
[----:B------:R-:W-:Y:S01]  /*0440*/  @!P2 IMAD.MOV.U32 R14, RZ, RZ, RZ ;  /* 0x000000ffff0ea224 */ /* 0x000fe200078e00ff */
[--C-:B------:R-:W-:Y:S02]  /*0450*/  @!P2 LOP3.LUT R15, R15, 0x80000000, R5.reuse, 0xf8, !PT ;  /* 0x800000000f0fa812 */ /* 0x100fe400078ef805 */
[----:B------:R-:W-:Y:S01]  /*0460*/  LOP3.LUT R11, R11, 0x800fffff, R5, 0xf8, !PT ;  /* 0x800fffff0b0b7812 */ /* 0x000fe200078ef805 */
[----:B------:R-:W-:Y:S01]  /*0470*/  DFMA R18, R16, -R2, 1 ;  /* 0x3ff000001012742b */ /* 0x000fe20000000802 */
[----:B------:R-:W-:-:S06]  /*0480*/  @!P2 LOP3.LUT R15, R15, 0x100000, RZ, 0xfc, !PT ;  /* 0x001000000f0fa812 */ /* 0x000fcc00078efcff */
[----:B------:R-:W-:Y:S02]  /*0490*/  @!P2 DFMA R10, R10, 2, -R14 ;  /* 0x400000000a0aa82b */ /* 0x000fe4000000080e */
[----:B------:R-:W-:Y:S01]  /*04a0*/  DFMA R14, R16, R18, R16 ;  /* 0x00000012100e722b */ /* 0x000fe20000000010 */
[----:B------:R-:W-:Y:S02]  /*04b0*/  IMAD.MOV.U32 R19, RZ, RZ, R8 ;  /* 0x000000ffff137224 */ /* 0x000fe400078e0008 */
[----:B------:R-:W-:Y:S01]  /*04c0*/  IMAD.MOV.U32 R18, RZ, RZ, R13 ;  /* 0x000000ffff127224 */ /* 0x000fe200078e000d */
[----:B------:R-:W-:-:S04]  /*04d0*/  @!P0 LOP3.LUT R18, R3, 0x7ff00000, RZ, 0xc0, !PT ;  /* 0x7ff0000003128812 */ /* 0x000fc800078ec0ff */
[----:B------:R-:W-:Y:S01]  /*04e0*/  @!P2 LOP3.LUT R19, R11, 0x7ff00000, RZ, 0xc0, !PT ;  /* 0x7ff000000b13a812 */ /* 0x000fe200078ec0ff */
[----:B------:R-:W-:Y:S01]  /*04f0*/  DMUL R16, R14, R10 ;  /* 0x0000000a0e107228 */ /* 0x000fe20000000000 */
[----:B------:R-:W-:-:S03]  /*0500*/  VIADD R21, R18, 0xffffffff ;  /* 0xffffffff12157836 */ /* 0x000fc60000000000 */
[----:B------:R-:W-:-:S04]  /*0510*/  VIADD R20, R19, 0xffffffff ;  /* 0xffffffff13147836 */ /* 0x000fc80000000000 */
[----:B------:R-:W-:Y:S01]  /*0520*/  DFMA R12, R16, -R2, R10 ;  /* 0x80000002100c722b */ /* 0x000fe2000000000a */
[----:B------:R-:W-:-:S04]  /*0530*/  ISETP.GT.U32.AND P0, PT, R20, 0x7feffffe, PT ;  /* 0x7feffffe1400780c */ /* 0x000fc80003f04070 */
[----:B------:R-:W-:-:S03]  /*0540*/  ISETP.GT.U32.OR P0, PT, R21, 0x7feffffe, P0 ;  /* 0x7feffffe1500780c */ /* 0x000fc60000704470 */
[----:B------:R-:W-:-:S10]  /*0550*/  DFMA R12, R14, R12, R16 ;  /* 0x0000000c0e0c722b */ /* 0x000fd40000000010 */
[----:B------:R-:W-:Y:S05]  /*0560*/  @P0 BRA `(.L_x_3) ;  /* 0x00000000006c0947 */ /* 0x000fea0003800000 */
[----:B------:R-:W-:-:S04]  /*0570*/  LOP3.LUT R5, R7, 0x7ff00000, RZ, 0xc0, !PT ;  /* 0x7ff0000007057812 */ /* 0x000fc800078ec0ff */
[CC--:B------:R-:W-:Y:S02]  /*0580*/  VIADDMNMX R4, R8.reuse, -R5.reuse, 0xb9600000, !PT ;  /* 0xb960000008047446 */ /* 0x0c0fe40007800905 */
[----:B------:R-:W-:Y:S02]  /*0590*/  ISETP.GE.U32.AND P0, PT, R8, R5, PT ;  /* 0x000000050800720c */ /* 0x000fe40003f06070 */
[----:B------:R-:W-:Y:S02]  /*05a0*/  VIMNMX R4, PT, PT, R4, 0x46a00000, PT ;  /* 0x46a0000004047848 */ /* 0x000fe40003fe0100 */
[----:B------:R-:W-:-:S05]  /*05b0*/  SEL R9, R9, 0x63400000, !P0 ;  /* 0x6340000009097807 */ /* 0x000fca0004000000 */
[----:B------:R-:W-:Y:S02]  /*05c0*/  IMAD.IADD R14, R4, 0x1, -R9 ;  /* 0x00000001040e7824 */ /* 0x000fe400078e0a09 */
[----:B------:R-:W-:Y:S02]  /*05d0*/  IMAD.MOV.U32 R4, RZ, RZ, RZ ;  /* 0x000000ffff047224 */ /* 0x000fe400078e00ff */
[----:B------:R-:W-:-:S06]  /*05e0*/  VIADD R5, R14, 0x7fe00000 ;  /* 0x7fe000000e057836 */ /* 0x000fcc0000000000 */
[----:B------:R-:W-:-:S10]  /*05f0*/  DMUL R8, R12, R4 ;  /* 0x000000040c087228 */ /* 0x000fd40000000000 */
[----:B------:R-:W-:-:S13]  /*0600*/  FSETP.GTU.AND P0, PT, |R9|, 1.469367938527859385e-39, PT ;  /* 0x001000000900780b */ /* 0x000fda0003f0c200 */
[----:B------:R-:W-:Y:S05]  /*0610*/  @P0 BRA `(.L_x_4) ;  /* 0x0000000000940947 */ /* 0x000fea0003800000 */
[----:B------:R-:W-:Y:S01]  /*0620*/  DFMA R2, R12, -R2, R10 ;  /* 0x800000020c02722b */ /* 0x000fe2000000000a */
[----:B------:R-:W-:-:S09]  /*0630*/  IMAD.MOV.U32 R4, RZ, RZ, RZ ;  /* 0x000000ffff047224 */ /* 0x000fd200078e00ff */
[C---:B------:R-:W-:Y:S02]  /*0640*/  FSETP.NEU.AND P0, PT, R3.reuse, RZ, PT ;  /* 0x000000ff0300720b */ /* 0x040fe40003f0d000 */
[----:B------:R-:W-:-:S04]  /*0650*/  LOP3.LUT R7, R3, 0x80000000, R7, 0x48, !PT ;  /* 0x8000000003077812 */ /* 0x000fc800078e4807 */
[----:B------:R-:W-:-:S07]  /*0660*/  LOP3.LUT R5, R7, R5, RZ, 0xfc, !PT ;  /* 0x0000000507057212 */ /* 0x000fce00078efcff */
[----:B------:R-:W-:Y:S05]  /*0670*/  @!P0 BRA `(.L_x_4) ;  /* 0x00000000007c8947 */ /* 0x000fea0003800000 */
[----:B------:R-:W-:Y:S01]  /*0680*/  IMAD.MOV R3, RZ, RZ, -R14 ;  /* 0x000000ffff037224 */ /* 0x000fe200078e0a0e */
[----:B------:R-:W-:Y:S01]  /*0690*/  DMUL.RP R4, R12, R4 ;  /* 0x000000040c047228 */ /* 0x000fe20000008000 */
[----:B------:R-:W-:-:S06]  /*06a0*/  IMAD.MOV.U32 R2, RZ, RZ, RZ ;  /* 0x000000ffff027224 */ /* 0x000fcc00078e00ff */
[----:B------:R-:W-:-:S03]  /*06b0*/  DFMA R2, R8, -R2, R12 ;  /* 0x800000020802722b */ /* 0x000fc6000000000c */
[----:B------:R-:W-:-:S03]  /*06c0*/  LOP3.LUT R7, R5, R7, RZ, 0x3c, !PT ;  /* 0x0000000705077212 */ /* 0x000fc600078e3cff */
[----:B------:R-:W-:-:S04]  /*06d0*/  IADD3 R2, PT, PT, -R14, -0x43300000, RZ ;  /* 0xbcd000000e027810 */ /* 0x000fc80007ffe1ff */
[----:B------:R-:W-:-:S04]  /*06e0*/  FSETP.NEU.AND P0, PT, |R3|, R2, PT ;  /* 0x000000020300720b */ /* 0x000fc80003f0d200 */
[----:B------:R-:W-:Y:S02]  /*06f0*/  FSEL R8, R4, R8, !P0 ;  /* 0x0000000804087208 */ /* 0x000fe40004000000 */
[----:B------:R-:W-:Y:S01]  /*0700*/  FSEL R9, R7, R9, !P0 ;  /* 0x0000000907097208 */ /* 0x000fe20004000000 */
[----:B------:R-:W-:Y:S06]  /*0710*/  BRA `(.L_x_4) ;  /* 0x0000000000547947 */ /* 0x000fec0003800000 */
.L_x_3:
[----:B------:R-:W-:-:S14]  /*0720*/  DSETP.NAN.AND P0, PT, R4, R4, PT ;  /* 0x000000040400722a */ /* 0x000fdc0003f08000 */
[----:B------:R-:W-:Y:S05]  /*0730*/  @P0 BRA `(.L_x_5) ;  /* 0x0000000000440947 */ /* 0x000fea0003800000 */
[----:B------:R-:W-:-:S14]  /*0740*/  DSETP.NAN.AND P0, PT, R6, R6, PT ;  /* 0x000000060600722a */ /* 0x000fdc0003f08000 */
[----:B------:R-:W-:Y:S05]  /*0750*/  @P0 BRA `(.L_x_6) ;  /* 0x0000000000300947 */ /* 0x000fea0003800000 */
[----:B------:R-:W-:Y:S01]  /*0760*/  ISETP.NE.AND P0, PT, R19, R18, PT ;  /* 0x000000121300720c */ /* 0x000fe20003f05270 */
[----:B------:R-:W-:Y:S02]  /*0770*/  IMAD.MOV.U32 R8, RZ, RZ, 0x0 ;  /* 0x00000000ff087424 */ /* 0x000fe400078e00ff */
[----:B------:R-:W-:-:S10]  /*0780*/  IMAD.MOV.U32 R9, RZ, RZ, -0x80000 ;  /* 0xfff80000ff097424 */ /* 0x000fd400078e00ff */
[----:B------:R-:W-:Y:S05]  /*0790*/  @!P0 BRA `(.L_x_4) ;  /* 0x0000000000348947 */ /* 0x000fea0003800000 */
[----:B------:R-:W-:Y:S02]  /*07a0*/  ISETP.NE.AND P0, PT, R19, 0x7ff00000, PT ;  /* 0x7ff000001300780c */ /* 0x000fe40003f05270 */
[----:B------:R-:W-:Y:S02]  /*07b0*/  LOP3.LUT R9, R5, 0x80000000, R7, 0x48, !PT ;  /* 0x8000000005097812 */ /* 0x000fe400078e4807 */
[----:B------:R-:W-:-:S13]  /*07c0*/  ISETP.EQ.OR P0, PT, R18, RZ, !P0 ;  /* 0x000000ff1200720c */ /* 0x000fda0004702670 */
[----:B------:R-:W-:Y:S01]  /*07d0*/  @P0 LOP3.LUT R2, R9, 0x7ff00000, RZ, 0xfc, !PT ;  /* 0x7ff0000009020812 */ /* 0x000fe200078efcff */
[----:B------:R-:W-:Y:S02]  /*07e0*/  @!P0 IMAD.MOV.U32 R8, RZ, RZ, RZ ;  /* 0x000000ffff088224 */ /* 0x000fe400078e00ff */
[----:B------:R-:W-:Y:S02]  /*07f0*/  @P0 IMAD.MOV.U32 R8, RZ, RZ, RZ ;  /* 0x000000ffff080224 */ /* 0x000fe400078e00ff */
[----:B------:R-:W-:Y:S01]  /*0800*/  @P0 IMAD.MOV.U32 R9, RZ, RZ, R2 ;  /* 0x000000ffff090224 */ /* 0x000fe200078e0002 */
[----:B------:R-:W-:Y:S06]  /*0810*/  BRA `(.L_x_4) ;  /* 0x0000000000147947 */ /* 0x000fec0003800000 */
.L_x_6:
[----:B------:R-:W-:Y:S01]  /*0820*/  LOP3.LUT R9, R7, 0x80000, RZ, 0xfc, !PT ;  /* 0x0008000007097812 */ /* 0x000fe200078efcff */
[----:B------:R-:W-:Y:S01]  /*0830*/  IMAD.MOV.U32 R8, RZ, RZ, R6 ;  /* 0x000000ffff087224 */ /* 0x000fe200078e0006 */
[----:B------:R-:W-:Y:S06]  /*0840*/  BRA `(.L_x_4) ;  /* 0x0000000000087947 */ /* 0x000fec0003800000 */
.L_x_5:
[----:B------:R-:W-:Y:S01]  /*0850*/  LOP3.LUT R9, R5, 0x80000, RZ, 0xfc, !PT ;  /* 0x0008000005097812 */ /* 0x000fe200078efcff */
[----:B------:R-:W-:-:S07]  /*0860*/  IMAD.MOV.U32 R8, RZ, RZ, RZ ;  /* 0x000000ffff087224 */ /* 0x000fce00078e00ff */
.L_x_4:
[----:B------:R-:W-:Y:S05]  /*0870*/  BSYNC.RECONVERGENT B1 ;  /* 0x0000000000017941 */ /* 0x000fea0003800200 */
.L_x_2:
[----:B------:R-:W-:Y:S02]  /*0880*/  IMAD.MOV.U32 R2, RZ, RZ, R0 ;  /* 0x000000ffff027224 */ /* 0x000fe400078e0000 */
[----:B------:R-:W-:-:S04]  /*0890*/  IMAD.MOV.U32 R3, RZ, RZ, 0x0 ;  /* 0x00000000ff037424 */ /* 0x000fc800078e00ff */
[----:B------:R-:W-:Y:S05]  /*08a0*/  RET.REL.NODEC R2 `(_Z10compute_piiiPf) ;  /* 0xfffffff402d47950 */ /* 0x000fea0003c3ffff */
.L_x_7:
[----:B------:R-:W-:-:S00]  /*08b0*/  BRA `(.L_x_7) ;  /* 0xfffffffc00fc7947 */ /* 0x000fc0000383ffff */
[----:B------:R-:W-:-:S00]  /*08c0*/  NOP ;  /* 0x0000000000007918 */ /* 0x000fc00000000000 */
        /* <DEDUP_REMOVED lines=11> */
.L_x_8:


//--------------------- .nv.shared.reserved.0     --------------------------
	.section	.nv.shared.reserved.0,"aw",@nobits
	.weak		__nv_reservedSMEM_offset_0_alias
	.size		__nv_reservedSMEM_offset_0_alias, 0, 64
	.other		__nv_reservedSMEM_offset_0_alias,@"STO_CUDA_RESERVED_SHARED STV_DEFAULT"
__nv_reservedSMEM_offset_0_alias:
	.zero		0
	.zero		64


//--------------------- .nv.constant0._Z10compute_piiiPf --------------------------
	.section	.nv.constant0._Z10compute_piiiPf,"a",@progbits
	.sectionflags	@""
	.align	4
.nv.constant0._Z10compute_piiiPf:
	.zero		912


//--------------------- SYMBOLS --------------------------

	.type		.nv.reservedSmem.offset0,@object
	.size		.nv.reservedSmem.offset0,0x4
